//
// Generated by NVIDIA NVVM Compiler
//
// Compiler Build ID: CL-36424714
// Cuda compilation tools, release 13.0, V13.0.88
// Based on NVVM 20.0.0
//

.version 9.0
.target sm_100
.address_size 64

	// .globl	_Z18add_vectors_kernelPdS_S_m

.visible .entry _Z18add_vectors_kernelPdS_S_m(
	.param .u64 .ptr .align 1 _Z18add_vectors_kernelPdS_S_m_param_0,
	.param .u64 .ptr .align 1 _Z18add_vectors_kernelPdS_S_m_param_1,
	.param .u64 .ptr .align 1 _Z18add_vectors_kernelPdS_S_m_param_2,
	.param .u64 _Z18add_vectors_kernelPdS_S_m_param_3
)
{
	.reg .pred 	%p<2>;
	.reg .b32 	%r<5>;
	.reg .b64 	%rd<13>;
	.reg .b64 	%fd<4>;

	ld.param.u64 	%rd2, [_Z18add_vectors_kernelPdS_S_m_param_0];
	ld.param.u64 	%rd3, [_Z18add_vectors_kernelPdS_S_m_param_1];
	ld.param.u64 	%rd4, [_Z18add_vectors_kernelPdS_S_m_param_2];
	ld.param.u64 	%rd5, [_Z18add_vectors_kernelPdS_S_m_param_3];
	mov.u32 	%r1, %ntid.x;
	mov.u32 	%r2, %ctaid.x;
	mov.u32 	%r3, %tid.x;
	mad.lo.s32 	%r4, %r1, %r2, %r3;
	cvt.s64.s32 	%rd1, %r4;
	setp.le.u64 	%p1, %rd5, %rd1;
	@%p1 bra 	$L__BB0_2;
	cvta.to.global.u64 	%rd6, %rd2;
	cvta.to.global.u64 	%rd7, %rd3;
	cvta.to.global.u64 	%rd8, %rd4;
	shl.b64 	%rd9, %rd1, 3;
	add.s64 	%rd10, %rd6, %rd9;
	ld.global.f64 	%fd1, [%rd10];
	add.s64 	%rd11, %rd7, %rd9;
	ld.global.f64 	%fd2, [%rd11];
	add.f64 	%fd3, %fd1, %fd2;
	add.s64 	%rd12, %rd8, %rd9;
	st.global.f64 	[%rd12], %fd3;
$L__BB0_2:
	ret;

}


// ===== COMPILED SASS (sm_100) =====

	.target	sm_100

	.elftype	@"ET_EXEC"


//--------------------- .note.nv.tkinfo           --------------------------
	.section	.note.nv.tkinfo,"",@"SHT_NOTE"
	.sectionflags	@"SHF_NOTE_NV_TKINFO"
	.tkinfo
        /*0018*/ 	.word	0x00000002
        /*0030*/ 	.string	""
        /*0030*/ 	.string	"ptxas"
        /*0030*/ 	.string	"Cuda compilation tools, release 13.0, V13.0.88"
        /*0030*/ 	.string	"Build cuda_13.0.r13.0/compiler.36424714_0"
        /*0030*/ 	.string	"-arch sm_100 -m 64 "



//--------------------- .note.nv.cuinfo           --------------------------
	.section	.note.nv.cuinfo,"",@"SHT_NOTE"
	.sectionflags	@"SHF_NOTE_NV_CUINFO"
        /*0018*/ 	.short	0x0002
        /*001a*/ 	.short	0x0064
        /*001c*/ 	.short	0x0082
	.zero		2


//--------------------- .nv.info                  --------------------------
	.section	.nv.info,"",@"SHT_CUDA_INFO"
	.align	4


	//----- nvinfo : EIATTR_REGCOUNT
	.align		4
        /*0000*/ 	.byte	0x04, 0x2f
        /*0002*/ 	.short	(.L_1 - .L_0)
	.align		4
.L_0:
        /*0004*/ 	.word	index@(_Z18add_vectors_kernelPdS_S_m)
        /*0008*/ 	.word	0x0000000c


	//----- nvinfo : EIATTR_FRAME_SIZE
	.align		4
.L_1:
        /*000c*/ 	.byte	0x04, 0x11
        /*000e*/ 	.short	(.L_3 - .L_2)
	.align		4
.L_2:
        /*0010*/ 	.word	index@(_Z18add_vectors_kernelPdS_S_m)
        /*0014*/ 	.word	0x00000000


	//----- nvinfo : EIATTR_MIN_STACK_SIZE
	.align		4
.L_3:
        /*0018*/ 	.byte	0x04, 0x12
        /*001a*/ 	.short	(.L_5 - .L_4)
	.align		4
.L_4:
        /*001c*/ 	.word	index@(_Z18add_vectors_kernelPdS_S_m)
        /*0020*/ 	.word	0x00000000
.L_5:


//--------------------- .nv.compat                --------------------------
	.section	.nv.compat,"",@"SHT_CUDA_COMPAT_INFO"
	.align	4
        /*0000*/ 	.byte	0x02, 0x09, 0x00, 0x00, 0x02, 0x02, 0x01, 0x00, 0x02, 0x05, 0x05, 0x00, 0x03, 0x07, 0x01, 0x01
        /*0010*/ 	.byte	0x02, 0x03, 0x00, 0x00, 0x02, 0x06, 0x01, 0x00, 0x04, 0x0b, 0x08, 0x00, 0x01, 0x00, 0x00, 0x00
        /*0020*/ 	.byte	0x00, 0x00, 0x00, 0x00


//--------------------- .nv.info._Z18add_vectors_kernelPdS_S_m --------------------------
	.section	.nv.info._Z18add_vectors_kernelPdS_S_m,"",@"SHT_CUDA_INFO"
	.sectionflags	@""
	.align	4


	//----- nvinfo : EIATTR_CUDA_API_VERSION
	.align		4
        /*0000*/ 	.byte	0x04, 0x37
        /*0002*/ 	.short	(.L_7 - .L_6)
.L_6:
        /*0004*/ 	.word	0x00000082


	//----- nvinfo : EIATTR_KPARAM_INFO
	.align		4
.L_7:
        /*0008*/ 	.byte	0x04, 0x17
        /*000a*/ 	.short	(.L_9 - .L_8)
.L_8:
        /*000c*/ 	.word	0x00000000
        /*0010*/ 	.short	0x0003
        /*0012*/ 	.short	0x0018
        /*0014*/ 	.byte	0x00, 0xf0, 0x21, 0x00


	//----- nvinfo : EIATTR_KPARAM_INFO
	.align		4
.L_9:
        /*0018*/ 	.byte	0x04, 0x17
        /*001a*/ 	.short	(.L_11 - .L_10)
.L_10:
        /*001c*/ 	.word	0x00000000
        /*0020*/ 	.short	0x0002
        /*0022*/ 	.short	0x0010
        /*0024*/ 	.byte	0x00, 0xf5, 0x21, 0x00


	//----- nvinfo : EIATTR_KPARAM_INFO
	.align		4
.L_11:
        /*0028*/ 	.byte	0x04, 0x17
        /*002a*/ 	.short	(.L_13 - .L_12)
.L_12:
        /*002c*/ 	.word	0x00000000
        /*0030*/ 	.short	0x0001
        /*0032*/ 	.short	0x0008
        /*0034*/ 	.byte	0x00, 0xf5, 0x21, 0x00


	//----- nvinfo : EIATTR_KPARAM_INFO
	.align		4
.L_13:
        /*0038*/ 	.byte	0x04, 0x17
        /*003a*/ 	.short	(.L_15 - .L_14)
.L_14:
        /*003c*/ 	.word	0x00000000
        /*0040*/ 	.short	0x0000
        /*0042*/ 	.short	0x0000
        /*0044*/ 	.byte	0x00, 0xf5, 0x21, 0x00


	//----- nvinfo : EIATTR_SPARSE_MMA_MASK
	.align		4
.L_15:
        /*0048*/ 	.byte	0x03, 0x50
        /*004a*/ 	.short	0x0000


	//----- nvinfo : EIATTR_MAXREG_COUNT
	.align		4
        /*004c*/ 	.byte	0x03, 0x1b
        /*004e*/ 	.short	0x00ff


	//----- nvinfo : EIATTR_MERCURY_ISA_VERSION
	.align		4
        /*0050*/ 	.byte	0x03, 0x5f
        /*0052*/ 	.short	0x0101


	//----- nvinfo : EIATTR_VRC_CTA_INIT_COUNT
	.align		4
        /*0054*/ 	.byte	0x02, 0x4a
	.zero		1
	.zero		1


	//----- nvinfo : EIATTR_EXIT_INSTR_OFFSETS
	.align		4
        /*0058*/ 	.byte	0x04, 0x1c
        /*005a*/ 	.short	(.L_17 - .L_16)


	//   ....[0]....
.L_16:
        /*005c*/ 	.word	0x00000090


	//   ....[1]....
        /*0060*/ 	.word	0x00000190


	//----- nvinfo : EIATTR_CBANK_PARAM_SIZE
	.align		4
.L_17:
        /*0064*/ 	.byte	0x03, 0x19
        /*0066*/ 	.short	0x0020


	//----- nvinfo : EIATTR_PARAM_CBANK
	.align		4
        /*0068*/ 	.byte	0x04, 0x0a
        /*006a*/ 	.short	(.L_19 - .L_18)
	.align		4
.L_18:
        /*006c*/ 	.word	index@(.nv.constant0._Z18add_vectors_kernelPdS_S_m)
        /*0070*/ 	.short	0x0380
        /*0072*/ 	.short	0x0020


	//----- nvinfo : EIATTR_SW_WAR
	.align		4
.L_19:
        /*0074*/ 	.byte	0x04, 0x36
        /*0076*/ 	.short	(.L_21 - .L_20)
.L_20:
        /*0078*/ 	.word	0x00000008
.L_21:


//--------------------- .nv.callgraph             --------------------------
	.section	.nv.callgraph,"",@"SHT_CUDA_CALLGRAPH"
	.align	4
	.sectionentsize	8
	.align		4
        /*0000*/ 	.word	0x00000000
	.align		4
        /*0004*/ 	.word	0xffffffff
	.align		4
        /*0008*/ 	.word	0x00000000
	.align		4
        /*000c*/ 	.word	0xfffffffe
	.align		4
        /*0010*/ 	.word	0x00000000
	.align		4
        /*0014*/ 	.word	0xfffffffd
	.align		4
        /*0018*/ 	.word	0x00000000
	.align		4
        /*001c*/ 	.word	0xfffffffc


//--------------------- .text._Z18add_vectors_kernelPdS_S_m --------------------------
	.section	.text._Z18add_vectors_kernelPdS_S_m,"ax",@progbits
	.align	128
        .global         _Z18add_vectors_kernelPdS_S_m
        .type           _Z18add_vectors_kernelPdS_S_m,@function
        .size           _Z18add_vectors_kernelPdS_S_m,(.L_x_1 - _Z18add_vectors_kernelPdS_S_m)
        .other          _Z18add_vectors_kernelPdS_S_m,@"STO_CUDA_ENTRY STV_DEFAULT"
_Z18add_vectors_kernelPdS_S_m:
.text._Z18add_vectors_kernelPdS_S_m:
[----:B------:R-:W-:Y:S01]  /*0000*/  LDC R1, c[0x0][0x37c] ;  /* 0x0000df00ff017b82 */ /* 0x000fe20000000800 */
[----:B------:R-:W0:Y:S01]  /*0010*/  S2R R0, SR_CTAID.X ;  /* 0x0000000000007919 */ /* 0x000e220000002500 */
[----:B------:R-:W0:Y:S01]  /*0020*/  LDCU UR4, c[0x0][0x360] ;  /* 0x00006c00ff0477ac */ /* 0x000e220008000800 */
[----:B------:R-:W0:Y:S01]  /*0030*/  S2R R3, SR_TID.X ;  /* 0x0000000000037919 */ /* 0x000e220000002100 */
[----:B------:R-:W1:Y:S01]  /*0040*/  LDCU.64 UR6, c[0x0][0x398] ;  /* 0x00007300ff0677ac */ /* 0x000e620008000a00 */
[----:B0-----:R-:W-:-:S05]  /*0050*/  IMAD R0, R0, UR4, R3 ;  /* 0x0000000400007c24 */ /* 0x001fca000f8e0203 */
[----:B-1----:R-:W-:Y:S02]  /*0060*/  ISETP.GE.U32.AND P0, PT, R0, UR6, PT ;  /* 0x0000000600007c0c */ /* 0x002fe4000bf06070 */
[----:B------:R-:W-:-:S04]  /*0070*/  SHF.R.S32.HI R3, RZ, 0x1f, R0 ;  /* 0x0000001fff037819 */ /* 0x000fc80000011400 */
[----:B------:R-:W-:-:S13]  /*0080*/  ISETP.GE.U32.AND.EX P0, PT, R3, UR7, PT, P0 ;  /* 0x0000000703007c0c */ /* 0x000fda000bf06100 */
[----:B------:R-:W-:Y:S05]  /*0090*/  @P0 EXIT ;  /* 0x000000000000094d */ /* 0x000fea0003800000 */
[----:B------:R-:W0:Y:S01]  /*00a0*/  LDCU.128 UR8, c[0x0][0x380] ;  /* 0x00007000ff0877ac */ /* 0x000e220008000c00 */
[C---:B------:R-:W-:Y:S01]  /*00b0*/  IMAD.SHL.U32 R8, R0.reuse, 0x8, RZ ;  /* 0x0000000800087824 */ /* 0x040fe200078e00ff */
[----:B------:R-:W-:Y:S01]  /*00c0*/  SHF.L.U64.HI R0, R0, 0x3, R3 ;  /* 0x0000000300007819 */ /* 0x000fe20000010203 */
[----:B------:R-:W1:Y:S01]  /*00d0*/  LDCU.64 UR4, c[0x0][0x358] ;  /* 0x00006b00ff0477ac */ /* 0x000e620008000a00 */
[----:B------:R-:W2:Y:S02]  /*00e0*/  LDCU.64 UR6, c[0x0][0x390] ;  /* 0x00007200ff0677ac */ /* 0x000ea40008000a00 */
[C---:B0-----:R-:W-:Y:S02]  /*00f0*/  IADD3 R4, P1, PT, R8.reuse, UR10, RZ ;  /* 0x0000000a08047c10 */ /* 0x041fe4000ff3e0ff */
[----:B------:R-:W-:Y:S02]  /*0100*/  IADD3 R6, P0, PT, R8, UR8, RZ ;  /* 0x0000000808067c10 */ /* 0x000fe4000ff1e0ff */
[----:B------:R-:W-:-:S02]  /*0110*/  IADD3.X R5, PT, PT, R0, UR11, RZ, P1, !PT ;  /* 0x0000000b00057c10 */ /* 0x000fc40008ffe4ff */
[----:B------:R-:W-:-:S04]  /*0120*/  IADD3.X R7, PT, PT, R0, UR9, RZ, P0, !PT ;  /* 0x0000000900077c10 */ /* 0x000fc800087fe4ff */
[----:B-1----:R-:W3:Y:S04]  /*0130*/  LDG.E.64 R4, desc[UR4][R4.64] ;  /* 0x0000000404047981 */ /* 0x002ee8000c1e1b00 */
[----:B------:R-:W3:Y:S01]  /*0140*/  LDG.E.64 R2, desc[UR4][R6.64] ;  /* 0x0000000406027981 */ /* 0x000ee2000c1e1b00 */
[----:B--2---:R-:W-:-:S04]  /*0150*/  IADD3 R8, P0, PT, R8, UR6, RZ ;  /* 0x0000000608087c10 */ /* 0x004fc8000ff1e0ff */
[----:B------:R-:W-:Y:S01]  /*0160*/  IADD3.X R9, PT, PT, R0, UR7, RZ, P0, !PT ;  /* 0x0000000700097c10 */ /* 0x000fe200087fe4ff */
[----:B---3--:R-:W-:-:S07]  /*0170*/  DADD R2, R2, R4 ;  /* 0x0000000002027229 */ /* 0x008fce0000000004 */
[----:B------:R-:W-:Y:S01]  /*0180*/  STG.E.64 desc[UR4][R8.64], R2 ;  /* 0x0000000208007986 */ /* 0x000fe2000c101b04 */
[----:B------:R-:W-:Y:S05]  /*0190*/  EXIT ;  /* 0x000000000000794d */ /* 0x000fea0003800000 */
.L_x_0:
[----:B------:R-:W-:-:S00]  /*01a0*/  BRA `(.L_x_0) ;  /* 0xfffffffc00fc7947 */ /* 0x000fc0000383ffff */
[----:B------:R-:W-:-:S00]  /*01b0*/  NOP ;  /* 0x0000000000007918 */ /* 0x000fc00000000000 */
        /* <DEDUP_REMOVED lines=12> */
.L_x_1:


//--------------------- .nv.shared.reserved.0     --------------------------
	.section	.nv.shared.reserved.0,"aw",@nobits
	.weak		__nv_reservedSMEM_offset_0_alias
	.size		__nv_reservedSMEM_offset_0_alias, 0, 64
	.other		__nv_reservedSMEM_offset_0_alias,@"STO_CUDA_RESERVED_SHARED STV_DEFAULT"
__nv_reservedSMEM_offset_0_alias:
	.zero		0
	.zero		64


//--------------------- .nv.constant0._Z18add_vectors_kernelPdS_S_m --------------------------
	.section	.nv.constant0._Z18add_vectors_kernelPdS_S_m,"a",@progbits
	.sectionflags	@""
	.align	4
.nv.constant0._Z18add_vectors_kernelPdS_S_m:
	.zero		928


//--------------------- SYMBOLS --------------------------

	.type		.nv.reservedSmem.offset0,@object
	.size		.nv.reservedSmem.offset0,0x4
